	.headerflags	@"EF_CUDA_TEXMODE_UNIFIED EF_CUDA_64BIT_ADDRESS EF_CUDA_ACCELERATORS EF_CUDA_SM90 EF_CUDA_VIRTUAL_SM(EF_CUDA_SM90)"
	.elftype	@"ET_EXEC"


//--------------------- .nv.info                  --------------------------
	.section	.nv.info,"",@"SHT_CUDA_INFO"
	.align	4


	//----- nvinfo : EIATTR_REGCOUNT
	.align		4
        /*0000*/ 	.byte	0x04, 0x2f
        /*0002*/ 	.short	(.L_1 - .L_0)
	.align		4
.L_0:
        /*0004*/ 	.word	index@(triton_poi_fused_leaky_relu_11)
        /*0008*/ 	.word	0x00000008


	//----- nvinfo : EIATTR_MIN_STACK_SIZE
	.align		4
.L_1:
        /*000c*/ 	.byte	0x04, 0x12
        /*000e*/ 	.short	(.L_3 - .L_2)
	.align		4
.L_2:
        /*0010*/ 	.word	index@(triton_poi_fused_leaky_relu_11)
        /*0014*/ 	.word	0x00000000


	//----- nvinfo : EIATTR_FRAME_SIZE
	.align		4
.L_3:
        /*0018*/ 	.byte	0x04, 0x11
        /*001a*/ 	.short	(.L_5 - .L_4)
	.align		4
.L_4:
        /*001c*/ 	.word	index@(triton_poi_fused_leaky_relu_11)
        /*0020*/ 	.word	0x00000000


	//----- nvinfo : EIATTR_MIN_STACK_SIZE
	.align		4
.L_5:
        /*0024*/ 	.byte	0x04, 0x12
        /*0026*/ 	.short	(.L_7 - .L_6)
	.align		4
.L_6:
        /*0028*/ 	.word	index@(triton_poi_fused_leaky_relu_11)
        /*002c*/ 	.word	0x00000000
.L_7:


//--------------------- .nv.info.triton_poi_fused_leaky_relu_11 --------------------------
	.section	.nv.info.triton_poi_fused_leaky_relu_11,"",@"SHT_CUDA_INFO"
	.sectionflags	@""
	.align	4


	//----- nvinfo : EIATTR_CUDA_API_VERSION
	.align		4
        /*0000*/ 	.byte	0x04, 0x37
        /*0002*/ 	.short	(.L_9 - .L_8)
.L_8:
        /*0004*/ 	.word	0x0000007c


	//----- nvinfo : EIATTR_KPARAM_INFO
	.align		4
.L_9:
        /*0008*/ 	.byte	0x04, 0x17
        /*000a*/ 	.short	(.L_11 - .L_10)
.L_10:
        /*000c*/ 	.word	0x00000000
        /*0010*/ 	.short	0x0001
        /*0012*/ 	.short	0x0008
        /*0014*/ 	.byte	0x00, 0xf0, 0x11, 0x00


	//----- nvinfo : EIATTR_KPARAM_INFO
	.align		4
.L_11:
        /*0018*/ 	.byte	0x04, 0x17
        /*001a*/ 	.short	(.L_13 - .L_12)
.L_12:
        /*001c*/ 	.word	0x00000000
        /*0020*/ 	.short	0x0000
        /*0022*/ 	.short	0x0000
        /*0024*/ 	.byte	0x00, 0xf4, 0x21, 0x00


	//----- nvinfo : EIATTR_SPARSE_MMA_MASK
	.align		4
.L_13:
        /*0028*/ 	.byte	0x03, 0x50
        /*002a*/ 	.short	0x0000


	//----- nvinfo : EIATTR_MAXREG_COUNT
	.align		4
        /*002c*/ 	.byte	0x03, 0x1b
        /*002e*/ 	.short	0x00ff


	//----- nvinfo : EIATTR_EXIT_INSTR_OFFSETS
	.align		4
        /*0030*/ 	.byte	0x04, 0x1c
        /*0032*/ 	.short	(.L_15 - .L_14)


	//   ....[0]....
.L_14:
        /*0034*/ 	.word	0x000000f0


	//----- nvinfo : EIATTR_REQNTID
	.align		4
.L_15:
        /*0038*/ 	.byte	0x04, 0x10
        /*003a*/ 	.short	(.L_17 - .L_16)
.L_16:
        /*003c*/ 	.word	0x00000100
        /*0040*/ 	.word	0x00000001
        /*0044*/ 	.word	0x00000001


	//----- nvinfo : EIATTR_CBANK_PARAM_SIZE
	.align		4
.L_17:
        /*0048*/ 	.byte	0x03, 0x19
        /*004a*/ 	.short	0x000c


	//----- nvinfo : EIATTR_PARAM_CBANK
	.align		4
        /*004c*/ 	.byte	0x04, 0x0a
        /*004e*/ 	.short	(.L_19 - .L_18)
	.align		4
.L_18:
        /*0050*/ 	.word	index@(.nv.constant0.triton_poi_fused_leaky_relu_11)
        /*0054*/ 	.short	0x0210
        /*0056*/ 	.short	0x000c


	//----- nvinfo : EIATTR_SW_WAR
	.align		4
.L_19:
        /*0058*/ 	.byte	0x04, 0x36
        /*005a*/ 	.short	(.L_21 - .L_20)
.L_20:
        /*005c*/ 	.word	0x00000008
.L_21:


//--------------------- .nv.callgraph             --------------------------
	.section	.nv.callgraph,"",@"SHT_CUDA_CALLGRAPH"
	.align	4
	.sectionentsize	8
	.align		4
        /*0000*/ 	.word	0x00000000
	.align		4
        /*0004*/ 	.word	0xffffffff
	.align		4
        /*0008*/ 	.word	0x00000000
	.align		4
        /*000c*/ 	.word	0xfffffffe
	.align		4
        /*0010*/ 	.word	0x00000000
	.align		4
        /*0014*/ 	.word	0xfffffffd
	.align		4
        /*0018*/ 	.word	0x00000000
	.align		4
        /*001c*/ 	.word	0xfffffffc


//--------------------- .text.triton_poi_fused_leaky_relu_11 --------------------------
	.section	.text.triton_poi_fused_leaky_relu_11,"ax",@progbits
	.align	128
        .global         triton_poi_fused_leaky_relu_11
        .type           triton_poi_fused_leaky_relu_11,@function
        .size           triton_poi_fused_leaky_relu_11,(.L_x_1 - triton_poi_fused_leaky_relu_11)
        .other          triton_poi_fused_leaky_relu_11,@"STO_CUDA_ENTRY STV_DEFAULT"
triton_poi_fused_leaky_relu_11:
.text.triton_poi_fused_leaky_relu_11:
[----:B------:R-:W-:Y:S01]  /*0000*/  LDC R1, c[0x0][0x28] ;  /* 0x00000a00ff017b82 */ /* 0x000fe20000000800 */
[----:B------:R-:W1:Y:S07]  /*0010*/  S2R R0, SR_TID.X ;  /* 0x0000000000007919 */ /* 0x000e6e0000002100 */
[----:B------:R-:W2:Y:S01]  /*0020*/  LDC.64 R2, c[0x0][0x210] ;  /* 0x00008400ff027b82 */ /* 0x000ea20000000a00 */
[----:B------:R-:W-:Y:S01]  /*0030*/  ULDC.64 UR4, c[0x0][0x208] ;  /* 0x0000820000047ab9 */ /* 0x000fe20000000a00 */
[----:B------:R-:W3:Y:S01]  /*0040*/  S2R R5, SR_CTAID.X ;  /* 0x0000000000057919 */ /* 0x000ee20000002500 */
[----:B-1----:R-:W-:-:S04]  /*0050*/  SHF.L.U32 R0, R0, 0x1, RZ ;  /* 0x0000000100007819 */ /* 0x002fc800000006ff */
[----:B------:R-:W-:-:S04]  /*0060*/  LOP3.LUT R0, R0, 0x1fe, RZ, 0xc0, !PT ;  /* 0x000001fe00007812 */ /* 0x000fc800078ec0ff */
[----:B---3--:R-:W-:-:S05]  /*0070*/  LEA R5, R5, R0, 0x9 ;  /* 0x0000000005057211 */ /* 0x008fca00078e48ff */
[----:B--2---:R-:W-:-:S05]  /*0080*/  IMAD.WIDE R2, R5, 0x4, R2 ;  /* 0x0000000405027825 */ /* 0x004fca00078e0202 */
[----:B------:R-:W2:Y:S02]  /*0090*/  LDG.E.64 R4, desc[UR4][R2.64] ;  /* 0x0000000402047981 */ /* 0x000ea4000c1e1b00 */
[----:B--2---:R-:W-:Y:S02]  /*00a0*/  FSETP.GT.AND P0, PT, R4, RZ, PT ;  /* 0x000000ff0400720b */ /* 0x004fe40003f04000 */
[----:B------:R-:W-:-:S11]  /*00b0*/  FSETP.GT.AND P1, PT, R5, RZ, PT ;  /* 0x000000ff0500720b */ /* 0x000fd60003f24000 */
[----:B------:R-:W-:Y:S02]  /*00c0*/  @!P0 FMUL R4, R4, 0.20000000298023223877 ;  /* 0x3e4ccccd04048820 */ /* 0x000fe40000400000 */
[----:B------:R-:W-:-:S05]  /*00d0*/  @!P1 FMUL R5, R5, 0.20000000298023223877 ;  /* 0x3e4ccccd05059820 */ /* 0x000fca0000400000 */
[----:B------:R-:W-:Y:S01]  /*00e0*/  STG.E.64 desc[UR4][R2.64], R4 ;  /* 0x0000000402007986 */ /* 0x000fe2000c101b04 */
[----:B------:R-:W-:Y:S05]  /*00f0*/  EXIT ;  /* 0x000000000000794d */ /* 0x000fea0003800000 */
.L_x_0:
[----:B------:R-:W-:-:S00]  /*0100*/  BRA `(.L_x_0) ;  /* 0xfffffffc00fc7947 */ /* 0x000fc0000383ffff */
[----:B------:R-:W-:-:S00]  /*0110*/  NOP ;  /* 0x0000000000007918 */ /* 0x000fc00000000000 */
        /* <DEDUP_REMOVED lines=14> */
.L_x_1:


//--------------------- .nv.constant0.triton_poi_fused_leaky_relu_11 --------------------------
	.section	.nv.constant0.triton_poi_fused_leaky_relu_11,"a",@progbits
	.sectionflags	@""
	.align	4
.nv.constant0.triton_poi_fused_leaky_relu_11:
	.zero		540
